	.headerflags	@"EF_CUDA_TEXMODE_UNIFIED EF_CUDA_64BIT_ADDRESS EF_CUDA_ACCELERATORS EF_CUDA_SM90 EF_CUDA_VIRTUAL_SM(EF_CUDA_SM90)"
	.elftype	@"ET_EXEC"


//--------------------- .nv.info                  --------------------------
	.section	.nv.info,"",@"SHT_CUDA_INFO"
	.align	4


	//----- nvinfo : EIATTR_REGCOUNT
	.align		4
        /*0000*/ 	.byte	0x04, 0x2f
        /*0002*/ 	.short	(.L_1 - .L_0)
	.align		4
.L_0:
        /*0004*/ 	.word	index@(triton_poi_fused_convolution_leaky_relu_4)
        /*0008*/ 	.word	0x0000000c


	//----- nvinfo : EIATTR_MIN_STACK_SIZE
	.align		4
.L_1:
        /*000c*/ 	.byte	0x04, 0x12
        /*000e*/ 	.short	(.L_3 - .L_2)
	.align		4
.L_2:
        /*0010*/ 	.word	index@(triton_poi_fused_convolution_leaky_relu_4)
        /*0014*/ 	.word	0x00000000


	//----- nvinfo : EIATTR_FRAME_SIZE
	.align		4
.L_3:
        /*0018*/ 	.byte	0x04, 0x11
        /*001a*/ 	.short	(.L_5 - .L_4)
	.align		4
.L_4:
        /*001c*/ 	.word	index@(triton_poi_fused_convolution_leaky_relu_4)
        /*0020*/ 	.word	0x00000000


	//----- nvinfo : EIATTR_MIN_STACK_SIZE
	.align		4
.L_5:
        /*0024*/ 	.byte	0x04, 0x12
        /*0026*/ 	.short	(.L_7 - .L_6)
	.align		4
.L_6:
        /*0028*/ 	.word	index@(triton_poi_fused_convolution_leaky_relu_4)
        /*002c*/ 	.word	0x00000000
.L_7:


//--------------------- .nv.info.triton_poi_fused_convolution_leaky_relu_4 --------------------------
	.section	.nv.info.triton_poi_fused_convolution_leaky_relu_4,"",@"SHT_CUDA_INFO"
	.sectionflags	@""
	.align	4


	//----- nvinfo : EIATTR_CUDA_API_VERSION
	.align		4
        /*0000*/ 	.byte	0x04, 0x37
        /*0002*/ 	.short	(.L_9 - .L_8)
.L_8:
        /*0004*/ 	.word	0x0000007c


	//----- nvinfo : EIATTR_KPARAM_INFO
	.align		4
.L_9:
        /*0008*/ 	.byte	0x04, 0x17
        /*000a*/ 	.short	(.L_11 - .L_10)
.L_10:
        /*000c*/ 	.word	0x00000000
        /*0010*/ 	.short	0x0002
        /*0012*/ 	.short	0x0010
        /*0014*/ 	.byte	0x00, 0xf0, 0x11, 0x00


	//----- nvinfo : EIATTR_KPARAM_INFO
	.align		4
.L_11:
        /*0018*/ 	.byte	0x04, 0x17
        /*001a*/ 	.short	(.L_13 - .L_12)
.L_12:
        /*001c*/ 	.word	0x00000000
        /*0020*/ 	.short	0x0001
        /*0022*/ 	.short	0x0008
        /*0024*/ 	.byte	0x00, 0xf4, 0x21, 0x00


	//----- nvinfo : EIATTR_KPARAM_INFO
	.align		4
.L_13:
        /*0028*/ 	.byte	0x04, 0x17
        /*002a*/ 	.short	(.L_15 - .L_14)
.L_14:
        /*002c*/ 	.word	0x00000000
        /*0030*/ 	.short	0x0000
        /*0032*/ 	.short	0x0000
        /*0034*/ 	.byte	0x00, 0xf4, 0x21, 0x00


	//----- nvinfo : EIATTR_SPARSE_MMA_MASK
	.align		4
.L_15:
        /*0038*/ 	.byte	0x03, 0x50
        /*003a*/ 	.short	0x0000


	//----- nvinfo : EIATTR_MAXREG_COUNT
	.align		4
        /*003c*/ 	.byte	0x03, 0x1b
        /*003e*/ 	.short	0x00ff


	//----- nvinfo : EIATTR_EXIT_INSTR_OFFSETS
	.align		4
        /*0040*/ 	.byte	0x04, 0x1c
        /*0042*/ 	.short	(.L_17 - .L_16)


	//   ....[0]....
.L_16:
        /*0044*/ 	.word	0x00000190


	//   ....[1]....
        /*0048*/ 	.word	0x000001b0


	//----- nvinfo : EIATTR_REQNTID
	.align		4
.L_17:
        /*004c*/ 	.byte	0x04, 0x10
        /*004e*/ 	.short	(.L_19 - .L_18)
.L_18:
        /*0050*/ 	.word	0x00000080
        /*0054*/ 	.word	0x00000001
        /*0058*/ 	.word	0x00000001


	//----- nvinfo : EIATTR_CBANK_PARAM_SIZE
	.align		4
.L_19:
        /*005c*/ 	.byte	0x03, 0x19
        /*005e*/ 	.short	0x0014


	//----- nvinfo : EIATTR_PARAM_CBANK
	.align		4
        /*0060*/ 	.byte	0x04, 0x0a
        /*0062*/ 	.short	(.L_21 - .L_20)
	.align		4
.L_20:
        /*0064*/ 	.word	index@(.nv.constant0.triton_poi_fused_convolution_leaky_relu_4)
        /*0068*/ 	.short	0x0210
        /*006a*/ 	.short	0x0014


	//----- nvinfo : EIATTR_SW_WAR
	.align		4
.L_21:
        /*006c*/ 	.byte	0x04, 0x36
        /*006e*/ 	.short	(.L_23 - .L_22)
.L_22:
        /*0070*/ 	.word	0x00000008
.L_23:


//--------------------- .nv.callgraph             --------------------------
	.section	.nv.callgraph,"",@"SHT_CUDA_CALLGRAPH"
	.align	4
	.sectionentsize	8
	.align		4
        /*0000*/ 	.word	0x00000000
	.align		4
        /*0004*/ 	.word	0xffffffff
	.align		4
        /*0008*/ 	.word	0x00000000
	.align		4
        /*000c*/ 	.word	0xfffffffe
	.align		4
        /*0010*/ 	.word	0x00000000
	.align		4
        /*0014*/ 	.word	0xfffffffd
	.align		4
        /*0018*/ 	.word	0x00000000
	.align		4
        /*001c*/ 	.word	0xfffffffc


//--------------------- .text.triton_poi_fused_convolution_leaky_relu_4 --------------------------
	.section	.text.triton_poi_fused_convolution_leaky_relu_4,"ax",@progbits
	.align	128
        .global         triton_poi_fused_convolution_leaky_relu_4
        .type           triton_poi_fused_convolution_leaky_relu_4,@function
        .size           triton_poi_fused_convolution_leaky_relu_4,(.L_x_1 - triton_poi_fused_convolution_leaky_relu_4)
        .other          triton_poi_fused_convolution_leaky_relu_4,@"STO_CUDA_ENTRY STV_DEFAULT"
triton_poi_fused_convolution_leaky_relu_4:
.text.triton_poi_fused_convolution_leaky_relu_4:
[----:B------:R-:W0:Y:S02]  /*0000*/  LDC R1, c[0x0][0x28] ;  /* 0x00000a00ff017b82 */ /* 0x000e240000000800 */
[----:B------:R-:W1:Y:S01]  /*0010*/  S2R R0, SR_TID.X ;  /* 0x0000000000007919 */ /* 0x000e620000002100 */
[----:B------:R-:W2:Y:S01]  /*0020*/  LDC.64 R2, c[0x0][0x210] ;  /* 0x00008400ff027b82 */ /* 0x000ea20000000a00 */
[----:B------:R-:W-:Y:S01]  /*0030*/  ULDC.64 UR4, c[0x0][0x208] ;  /* 0x0000820000047ab9 */ /* 0x000fe20000000a00 */
[----:B------:R-:W3:Y:S06]  /*0040*/  S2R R7, SR_CTAID.X ;  /* 0x0000000000077919 */ /* 0x000eec0000002500 */
[----:B------:R-:W4:Y:S01]  /*0050*/  LDC.64 R4, c[0x0][0x218] ;  /* 0x00008600ff047b82 */ /* 0x000f220000000a00 */
[----:B-1----:R-:W-:-:S05]  /*0060*/  LOP3.LUT R0, R0, 0x7f, RZ, 0xc0, !PT ;  /* 0x0000007f00007812 */ /* 0x002fca00078ec0ff */
[----:B---3--:R-:W-:-:S04]  /*0070*/  IMAD R7, R7, 0x80, R0 ;  /* 0x0000008007077824 */ /* 0x008fc800078e0200 */
[C---:B------:R-:W-:Y:S01]  /*0080*/  IMAD.HI R0, R7.reuse, 0x38e38e39, RZ ;  /* 0x38e38e3907007827 */ /* 0x040fe200078e02ff */
[----:B------:R-:W-:-:S03]  /*0090*/  ISETP.GE.AND P1, PT, R7, 0x2400, PT ;  /* 0x000024000700780c */ /* 0x000fc60003f26270 */
[----:B--2---:R-:W-:Y:S01]  /*00a0*/  IMAD.WIDE R2, R7, 0x4, R2 ;  /* 0x0000000407027825 */ /* 0x004fe200078e0202 */
[----:B------:R-:W-:-:S03]  /*00b0*/  SHF.R.U32.HI R9, RZ, 0x1f, R0 ;  /* 0x0000001fff097819 */ /* 0x000fc60000011600 */
[----:B------:R-:W-:Y:S01]  /*00c0*/  IMAD.MOV.U32 R7, RZ, RZ, RZ ;  /* 0x000000ffff077224 */ /* 0x000fe200078e00ff */
[----:B------:R-:W-:-:S04]  /*00d0*/  LEA.HI.SX32 R9, R0, R9, 0x1d ;  /* 0x0000000900097211 */ /* 0x000fc800078feaff */
[----:B------:R-:W-:-:S04]  /*00e0*/  SHF.R.S32.HI R0, RZ, 0x1f, R9 ;  /* 0x0000001fff007819 */ /* 0x000fc80000011409 */
[----:B------:R-:W-:-:S04]  /*00f0*/  LEA.HI R0, R0, R9, RZ, 0x6 ;  /* 0x0000000900007211 */ /* 0x000fc800078f30ff */
[----:B------:R-:W-:-:S05]  /*0100*/  LOP3.LUT R0, R0, 0xffffffc0, RZ, 0xc0, !PT ;  /* 0xffffffc000007812 */ /* 0x000fca00078ec0ff */
[----:B------:R-:W-:Y:S01]  /*0110*/  IMAD.IADD R9, R9, 0x1, -R0 ;  /* 0x0000000109097824 */ /* 0x000fe200078e0a00 */
[----:B------:R-:W-:-:S03]  /*0120*/  HFMA2.MMA R0, -RZ, RZ, 0, 0 ;  /* 0x00000000ff007435 */ /* 0x000fc600000001ff */
[----:B----4-:R-:W-:-:S05]  /*0130*/  IMAD.WIDE R4, R9, 0x4, R4 ;  /* 0x0000000409047825 */ /* 0x010fca00078e0204 */
[----:B------:R-:W2:Y:S04]  /*0140*/  @!P1 LDG.E.EL R7, desc[UR4][R4.64] ;  /* 0x0000000404079981 */ /* 0x000ea8000c2e1900 */
[----:B------:R-:W2:Y:S02]  /*0150*/  @!P1 LDG.E R0, desc[UR4][R2.64] ;  /* 0x0000000402009981 */ /* 0x000ea4000c1e1900 */
[----:B--2---:R-:W-:Y:S01]  /*0160*/  FSETP.GT.AND P0, PT, R0, -R7, PT ;  /* 0x800000070000720b */ /* 0x004fe20003f04000 */
[----:B------:R-:W-:-:S12]  /*0170*/  FADD R7, R7, R0 ;  /* 0x0000000007077221 */ /* 0x000fd80000000000 */
[----:B------:R-:W-:Y:S01]  /*0180*/  @!P0 FMUL R7, R7, 0.20000000298023223877 ;  /* 0x3e4ccccd07078820 */ /* 0x000fe20000400000 */
[----:B------:R-:W-:Y:S06]  /*0190*/  @P1 EXIT ;  /* 0x000000000000194d */ /* 0x000fec0003800000 */
[----:B------:R-:W-:Y:S01]  /*01a0*/  STG.E desc[UR4][R2.64], R7 ;  /* 0x0000000702007986 */ /* 0x000fe2000c101904 */
[----:B------:R-:W-:Y:S05]  /*01b0*/  EXIT ;  /* 0x000000000000794d */ /* 0x000fea0003800000 */
.L_x_0:
[----:B------:R-:W-:-:S00]  /*01c0*/  BRA `(.L_x_0) ;  /* 0xfffffffc00fc7947 */ /* 0x000fc0000383ffff */
[----:B------:R-:W-:-:S00]  /*01d0*/  NOP ;  /* 0x0000000000007918 */ /* 0x000fc00000000000 */
        /* <DEDUP_REMOVED lines=10> */
.L_x_1:


//--------------------- .nv.constant0.triton_poi_fused_convolution_leaky_relu_4 --------------------------
	.section	.nv.constant0.triton_poi_fused_convolution_leaky_relu_4,"a",@progbits
	.sectionflags	@""
	.align	4
.nv.constant0.triton_poi_fused_convolution_leaky_relu_4:
	.zero		548
